//
// Generated by NVIDIA NVVM Compiler
//
// Compiler Build ID: CL-36424714
// Cuda compilation tools, release 13.0, V13.0.88
// Based on NVVM 20.0.0
//

.version 9.0
.target sm_100
.address_size 64

	// .globl	_Z11median_blurPhS_ii

.visible .entry _Z11median_blurPhS_ii(
	.param .u64 .ptr .align 1 _Z11median_blurPhS_ii_param_0,
	.param .u64 .ptr .align 1 _Z11median_blurPhS_ii_param_1,
	.param .u32 _Z11median_blurPhS_ii_param_2,
	.param .u32 _Z11median_blurPhS_ii_param_3
)
{
	.reg .pred 	%p<4>;
	.reg .b16 	%rs<62>;
	.reg .b32 	%r<42>;
	.reg .b64 	%rd<25>;

	ld.param.u64 	%rd1, [_Z11median_blurPhS_ii_param_0];
	ld.param.u64 	%rd2, [_Z11median_blurPhS_ii_param_1];
	ld.param.u32 	%r3, [_Z11median_blurPhS_ii_param_2];
	ld.param.u32 	%r5, [_Z11median_blurPhS_ii_param_3];
	mov.u32 	%r6, %tid.x;
	mov.u32 	%r7, %ntid.x;
	mov.u32 	%r8, %ctaid.x;
	mad.lo.s32 	%r1, %r7, %r8, %r6;
	mov.u32 	%r9, %tid.y;
	mov.u32 	%r10, %ntid.y;
	mov.u32 	%r11, %ctaid.y;
	mad.lo.s32 	%r12, %r10, %r11, %r9;
	setp.ge.s32 	%p1, %r1, %r3;
	setp.ge.s32 	%p2, %r12, %r5;
	or.pred  	%p3, %p1, %p2;
	@%p3 bra 	$L__BB0_2;
	cvta.to.global.u64 	%rd3, %rd2;
	cvta.to.global.u64 	%rd4, %rd1;
	add.s32 	%r13, %r3, -1;
	add.s32 	%r14, %r5, -1;
	max.s32 	%r15, %r1, 1;
	add.s32 	%r16, %r15, -1;
	min.s32 	%r17, %r16, %r13;
	max.u32 	%r18, %r12, 1;
	add.s32 	%r19, %r18, -1;
	min.u32 	%r20, %r19, %r14;
	mul.lo.s32 	%r21, %r20, %r3;
	add.s32 	%r22, %r17, %r21;
	cvt.s64.s32 	%rd5, %r22;
	add.s64 	%rd6, %rd4, %rd5;
	ld.global.u8 	%rs1, [%rd6];
	max.s32 	%r23, %r1, 0;
	min.s32 	%r24, %r23, %r13;
	add.s32 	%r25, %r24, %r21;
	cvt.s64.s32 	%rd7, %r25;
	add.s64 	%rd8, %rd4, %rd7;
	ld.global.u8 	%rs2, [%rd8];
	max.s32 	%r26, %r1, -1;
	add.s32 	%r27, %r26, 1;
	min.s32 	%r28, %r27, %r13;
	add.s32 	%r29, %r28, %r21;
	cvt.s64.s32 	%rd9, %r29;
	add.s64 	%rd10, %rd4, %rd9;
	ld.global.u8 	%rs3, [%rd10];
	min.u32 	%r30, %r12, %r14;
	mul.lo.s32 	%r31, %r30, %r3;
	add.s32 	%r32, %r17, %r31;
	cvt.s64.s32 	%rd11, %r32;
	add.s64 	%rd12, %rd4, %rd11;
	ld.global.u8 	%rs4, [%rd12];
	add.s32 	%r33, %r24, %r31;
	cvt.s64.s32 	%rd13, %r33;
	add.s64 	%rd14, %rd4, %rd13;
	ld.global.u8 	%rs5, [%rd14];
	add.s32 	%r34, %r28, %r31;
	cvt.s64.s32 	%rd15, %r34;
	add.s64 	%rd16, %rd4, %rd15;
	ld.global.u8 	%rs6, [%rd16];
	add.s32 	%r35, %r12, 1;
	min.u32 	%r36, %r35, %r14;
	mul.lo.s32 	%r37, %r36, %r3;
	add.s32 	%r38, %r17, %r37;
	cvt.s64.s32 	%rd17, %r38;
	add.s64 	%rd18, %rd4, %rd17;
	ld.global.u8 	%rs7, [%rd18];
	add.s32 	%r39, %r24, %r37;
	cvt.s64.s32 	%rd19, %r39;
	add.s64 	%rd20, %rd4, %rd19;
	ld.global.u8 	%rs8, [%rd20];
	add.s32 	%r40, %r28, %r37;
	cvt.s64.s32 	%rd21, %r40;
	add.s64 	%rd22, %rd4, %rd21;
	ld.global.u8 	%rs9, [%rd22];
	max.u16 	%rs10, %rs2, %rs1;
	min.u16 	%rs11, %rs2, %rs1;
	max.u16 	%rs12, %rs3, %rs11;
	min.u16 	%rs13, %rs3, %rs11;
	max.u16 	%rs14, %rs4, %rs13;
	min.u16 	%rs15, %rs4, %rs13;
	max.u16 	%rs16, %rs5, %rs15;
	min.u16 	%rs17, %rs5, %rs15;
	max.u16 	%rs18, %rs6, %rs17;
	min.u16 	%rs19, %rs6, %rs17;
	max.u16 	%rs20, %rs7, %rs19;
	min.u16 	%rs21, %rs7, %rs19;
	max.u16 	%rs22, %rs8, %rs21;
	min.u16 	%rs23, %rs8, %rs21;
	max.u16 	%rs24, %rs9, %rs23;
	max.u16 	%rs25, %rs12, %rs10;
	min.u16 	%rs26, %rs12, %rs10;
	max.u16 	%rs27, %rs14, %rs26;
	min.u16 	%rs28, %rs14, %rs26;
	max.u16 	%rs29, %rs16, %rs28;
	min.u16 	%rs30, %rs16, %rs28;
	max.u16 	%rs31, %rs18, %rs30;
	min.u16 	%rs32, %rs18, %rs30;
	max.u16 	%rs33, %rs20, %rs32;
	min.u16 	%rs34, %rs20, %rs32;
	max.u16 	%rs35, %rs22, %rs34;
	min.u16 	%rs36, %rs22, %rs34;
	max.u16 	%rs37, %rs24, %rs36;
	max.u16 	%rs38, %rs27, %rs25;
	min.u16 	%rs39, %rs27, %rs25;
	max.u16 	%rs40, %rs29, %rs39;
	min.u16 	%rs41, %rs29, %rs39;
	max.u16 	%rs42, %rs31, %rs41;
	min.u16 	%rs43, %rs31, %rs41;
	max.u16 	%rs44, %rs33, %rs43;
	min.u16 	%rs45, %rs33, %rs43;
	max.u16 	%rs46, %rs35, %rs45;
	min.u16 	%rs47, %rs35, %rs45;
	max.u16 	%rs48, %rs37, %rs47;
	max.u16 	%rs49, %rs40, %rs38;
	min.u16 	%rs50, %rs40, %rs38;
	max.u16 	%rs51, %rs42, %rs50;
	min.u16 	%rs52, %rs42, %rs50;
	max.u16 	%rs53, %rs44, %rs52;
	min.u16 	%rs54, %rs44, %rs52;
	max.u16 	%rs55, %rs46, %rs54;
	min.u16 	%rs56, %rs46, %rs54;
	max.u16 	%rs57, %rs48, %rs56;
	min.u16 	%rs58, %rs51, %rs49;
	min.u16 	%rs59, %rs53, %rs58;
	min.u16 	%rs60, %rs55, %rs59;
	min.u16 	%rs61, %rs57, %rs60;
	mad.lo.s32 	%r41, %r3, %r12, %r1;
	cvt.s64.s32 	%rd23, %r41;
	add.s64 	%rd24, %rd3, %rd23;
	st.global.u8 	[%rd24], %rs61;
$L__BB0_2:
	ret;

}


// ===== COMPILED SASS (sm_100) =====

	.target	sm_100

	.elftype	@"ET_EXEC"


//--------------------- .note.nv.tkinfo           --------------------------
	.section	.note.nv.tkinfo,"",@"SHT_NOTE"
	.sectionflags	@"SHF_NOTE_NV_TKINFO"
	.tkinfo
        /*0018*/ 	.word	0x00000002
        /*0030*/ 	.string	""
        /*0030*/ 	.string	"ptxas"
        /*0030*/ 	.string	"Cuda compilation tools, release 13.0, V13.0.88"
        /*0030*/ 	.string	"Build cuda_13.0.r13.0/compiler.36424714_0"
        /*0030*/ 	.string	"-arch sm_100 -m 64 "



//--------------------- .note.nv.cuinfo           --------------------------
	.section	.note.nv.cuinfo,"",@"SHT_NOTE"
	.sectionflags	@"SHF_NOTE_NV_CUINFO"
        /*0018*/ 	.short	0x0002
        /*001a*/ 	.short	0x0064
        /*001c*/ 	.short	0x0082
	.zero		2


//--------------------- .nv.info                  --------------------------
	.section	.nv.info,"",@"SHT_CUDA_INFO"
	.align	4


	//----- nvinfo : EIATTR_REGCOUNT
	.align		4
        /*0000*/ 	.byte	0x04, 0x2f
        /*0002*/ 	.short	(.L_1 - .L_0)
	.align		4
.L_0:
        /*0004*/ 	.word	index@(_Z11median_blurPhS_ii)
        /*0008*/ 	.word	0x0000001c


	//----- nvinfo : EIATTR_FRAME_SIZE
	.align		4
.L_1:
        /*000c*/ 	.byte	0x04, 0x11
        /*000e*/ 	.short	(.L_3 - .L_2)
	.align		4
.L_2:
        /*0010*/ 	.word	index@(_Z11median_blurPhS_ii)
        /*0014*/ 	.word	0x00000000


	//----- nvinfo : EIATTR_MIN_STACK_SIZE
	.align		4
.L_3:
        /*0018*/ 	.byte	0x04, 0x12
        /*001a*/ 	.short	(.L_5 - .L_4)
	.align		4
.L_4:
        /*001c*/ 	.word	index@(_Z11median_blurPhS_ii)
        /*0020*/ 	.word	0x00000000
.L_5:


//--------------------- .nv.compat                --------------------------
	.section	.nv.compat,"",@"SHT_CUDA_COMPAT_INFO"
	.align	4
        /*0000*/ 	.byte	0x02, 0x09, 0x00, 0x00, 0x02, 0x02, 0x01, 0x00, 0x02, 0x05, 0x05, 0x00, 0x03, 0x07, 0x01, 0x01
        /*0010*/ 	.byte	0x02, 0x03, 0x00, 0x00, 0x02, 0x06, 0x01, 0x00, 0x04, 0x0b, 0x08, 0x00, 0x09, 0x00, 0x00, 0x00
        /*0020*/ 	.byte	0x00, 0x00, 0x00, 0x00


//--------------------- .nv.info._Z11median_blurPhS_ii --------------------------
	.section	.nv.info._Z11median_blurPhS_ii,"",@"SHT_CUDA_INFO"
	.sectionflags	@""
	.align	4


	//----- nvinfo : EIATTR_CUDA_API_VERSION
	.align		4
        /*0000*/ 	.byte	0x04, 0x37
        /*0002*/ 	.short	(.L_7 - .L_6)
.L_6:
        /*0004*/ 	.word	0x00000082


	//----- nvinfo : EIATTR_KPARAM_INFO
	.align		4
.L_7:
        /*0008*/ 	.byte	0x04, 0x17
        /*000a*/ 	.short	(.L_9 - .L_8)
.L_8:
        /*000c*/ 	.word	0x00000000
        /*0010*/ 	.short	0x0003
        /*0012*/ 	.short	0x0014
        /*0014*/ 	.byte	0x00, 0xf0, 0x11, 0x00


	//----- nvinfo : EIATTR_KPARAM_INFO
	.align		4
.L_9:
        /*0018*/ 	.byte	0x04, 0x17
        /*001a*/ 	.short	(.L_11 - .L_10)
.L_10:
        /*001c*/ 	.word	0x00000000
        /*0020*/ 	.short	0x0002
        /*0022*/ 	.short	0x0010
        /*0024*/ 	.byte	0x00, 0xf0, 0x11, 0x00


	//----- nvinfo : EIATTR_KPARAM_INFO
	.align		4
.L_11:
        /*0028*/ 	.byte	0x04, 0x17
        /*002a*/ 	.short	(.L_13 - .L_12)
.L_12:
        /*002c*/ 	.word	0x00000000
        /*0030*/ 	.short	0x0001
        /*0032*/ 	.short	0x0008
        /*0034*/ 	.byte	0x00, 0xf5, 0x21, 0x00


	//----- nvinfo : EIATTR_KPARAM_INFO
	.align		4
.L_13:
        /*0038*/ 	.byte	0x04, 0x17
        /*003a*/ 	.short	(.L_15 - .L_14)
.L_14:
        /*003c*/ 	.word	0x00000000
        /*0040*/ 	.short	0x0000
        /*0042*/ 	.short	0x0000
        /*0044*/ 	.byte	0x00, 0xf5, 0x21, 0x00


	//----- nvinfo : EIATTR_SPARSE_MMA_MASK
	.align		4
.L_15:
        /*0048*/ 	.byte	0x03, 0x50
        /*004a*/ 	.short	0x0000


	//----- nvinfo : EIATTR_MAXREG_COUNT
	.align		4
        /*004c*/ 	.byte	0x03, 0x1b
        /*004e*/ 	.short	0x00ff


	//----- nvinfo : EIATTR_MERCURY_ISA_VERSION
	.align		4
        /*0050*/ 	.byte	0x03, 0x5f
        /*0052*/ 	.short	0x0101


	//----- nvinfo : EIATTR_VRC_CTA_INIT_COUNT
	.align		4
        /*0054*/ 	.byte	0x02, 0x4a
	.zero		1
	.zero		1


	//----- nvinfo : EIATTR_EXIT_INSTR_OFFSETS
	.align		4
        /*0058*/ 	.byte	0x04, 0x1c
        /*005a*/ 	.short	(.L_17 - .L_16)


	//   ....[0]....
.L_16:
        /*005c*/ 	.word	0x000000c0


	//   ....[1]....
        /*0060*/ 	.word	0x00000730


	//----- nvinfo : EIATTR_CBANK_PARAM_SIZE
	.align		4
.L_17:
        /*0064*/ 	.byte	0x03, 0x19
        /*0066*/ 	.short	0x0018


	//----- nvinfo : EIATTR_PARAM_CBANK
	.align		4
        /*0068*/ 	.byte	0x04, 0x0a
        /*006a*/ 	.short	(.L_19 - .L_18)
	.align		4
.L_18:
        /*006c*/ 	.word	index@(.nv.constant0._Z11median_blurPhS_ii)
        /*0070*/ 	.short	0x0380
        /*0072*/ 	.short	0x0018


	//----- nvinfo : EIATTR_SW_WAR
	.align		4
.L_19:
        /*0074*/ 	.byte	0x04, 0x36
        /*0076*/ 	.short	(.L_21 - .L_20)
.L_20:
        /*0078*/ 	.word	0x00000008
.L_21:


//--------------------- .nv.callgraph             --------------------------
	.section	.nv.callgraph,"",@"SHT_CUDA_CALLGRAPH"
	.align	4
	.sectionentsize	8
	.align		4
        /*0000*/ 	.word	0x00000000
	.align		4
        /*0004*/ 	.word	0xffffffff
	.align		4
        /*0008*/ 	.word	0x00000000
	.align		4
        /*000c*/ 	.word	0xfffffffe
	.align		4
        /*0010*/ 	.word	0x00000000
	.align		4
        /*0014*/ 	.word	0xfffffffd
	.align		4
        /*0018*/ 	.word	0x00000000
	.align		4
        /*001c*/ 	.word	0xfffffffc


//--------------------- .text._Z11median_blurPhS_ii --------------------------
	.section	.text._Z11median_blurPhS_ii,"ax",@progbits
	.align	128
        .global         _Z11median_blurPhS_ii
        .type           _Z11median_blurPhS_ii,@function
        .size           _Z11median_blurPhS_ii,(.L_x_1 - _Z11median_blurPhS_ii)
        .other          _Z11median_blurPhS_ii,@"STO_CUDA_ENTRY STV_DEFAULT"
_Z11median_blurPhS_ii:
.text._Z11median_blurPhS_ii:
[----:B------:R-:W-:Y:S01]  /*0000*/  LDC R1, c[0x0][0x37c] ;  /* 0x0000df00ff017b82 */ /* 0x000fe20000000800 */
[----:B------:R-:W0:Y:S01]  /*0010*/  S2R R16, SR_TID.Y ;  /* 0x0000000000107919 */ /* 0x000e220000002200 */
[----:B------:R-:W1:Y:S06]  /*0020*/  LDCU UR4, c[0x0][0x360] ;  /* 0x00006c00ff0477ac */ /* 0x000e6c0008000800 */
[----:B------:R-:W2:Y:S01]  /*0030*/  LDC.64 R2, c[0x0][0x390] ;  /* 0x0000e400ff027b82 */ /* 0x000ea20000000a00 */
[----:B------:R-:W0:Y:S01]  /*0040*/  S2R R7, SR_CTAID.Y ;  /* 0x0000000000077919 */ /* 0x000e220000002600 */
[----:B------:R-:W0:Y:S01]  /*0050*/  LDCU UR5, c[0x0][0x364] ;  /* 0x00006c80ff0577ac */ /* 0x000e220008000800 */
[----:B------:R-:W1:Y:S01]  /*0060*/  S2R R5, SR_TID.X ;  /* 0x0000000000057919 */ /* 0x000e620000002100 */
[----:B------:R-:W1:Y:S01]  /*0070*/  S2R R0, SR_CTAID.X ;  /* 0x0000000000007919 */ /* 0x000e620000002500 */
[----:B0-----:R-:W-:-:S05]  /*0080*/  IMAD R16, R7, UR5, R16 ;  /* 0x0000000507107c24 */ /* 0x001fca000f8e0210 */
[----:B--2---:R-:W-:Y:S01]  /*0090*/  ISETP.GE.AND P0, PT, R16, R3, PT ;  /* 0x000000031000720c */ /* 0x004fe20003f06270 */
[----:B-1----:R-:W-:-:S05]  /*00a0*/  IMAD R5, R0, UR4, R5 ;  /* 0x0000000400057c24 */ /* 0x002fca000f8e0205 */
[----:B------:R-:W-:-:S13]  /*00b0*/  ISETP.GE.OR P0, PT, R5, R2, P0 ;  /* 0x000000020500720c */ /* 0x000fda0000706670 */
[----:B------:R-:W-:Y:S05]  /*00c0*/  @P0 EXIT ;  /* 0x000000000000094d */ /* 0x000fea0003800000 */
[----:B------:R-:W0:Y:S01]  /*00d0*/  LDCU.128 UR8, c[0x0][0x380] ;  /* 0x00007000ff0877ac */ /* 0x000e220008000c00 */
[----:B------:R-:W-:Y:S01]  /*00e0*/  VIADD R17, R3, 0xffffffff ;  /* 0xffffffff03117836 */ /* 0x000fe20000000000 */
[----:B------:R-:W-:Y:S01]  /*00f0*/  VIMNMX R0, PT, PT, R5, 0x1, !PT ;  /* 0x0000000105007848 */ /* 0x000fe20007fe0100 */
[----:B------:R-:W-:Y:S01]  /*0100*/  VIADD R3, R2, 0xffffffff ;  /* 0xffffffff02037836 */ /* 0x000fe20000000000 */
[----:B------:R-:W-:Y:S01]  /*0110*/  VIMNMX.U32 R4, PT, PT, R16, 0x1, !PT ;  /* 0x0000000110047848 */ /* 0x000fe20007fe0000 */
[----:B------:R-:W1:Y:S01]  /*0120*/  LDCU.64 UR4, c[0x0][0x358] ;  /* 0x00006b00ff0477ac */ /* 0x000e620008000a00 */
[----:B------:R-:W-:Y:S02]  /*0130*/  VIMNMX R6, PT, PT, RZ, R5, !PT ;  /* 0x00000005ff067248 */ /* 0x000fe40007fe0100 */
[----:B------:R-:W-:Y:S02]  /*0140*/  VIADDMNMX R7, R0, 0xffffffff, R3, PT ;  /* 0xffffffff00077846 */ /* 0x000fe40003800103 */
[----:B------:R-:W-:-:S02]  /*0150*/  VIADDMNMX.U32 R4, R4, 0xffffffff, R17, PT ;  /* 0xffffffff04047846 */ /* 0x000fc40003800011 */
[----:B------:R-:W-:Y:S02]  /*0160*/  VIMNMX R0, PT, PT, R5, -0x1, !PT ;  /* 0xffffffff05007848 */ /* 0x000fe40007fe0100 */
[----:B------:R-:W-:Y:S01]  /*0170*/  VIMNMX R9, PT, PT, R3, R6, PT ;  /* 0x0000000603097248 */ /* 0x000fe20003fe0100 */
[-C--:B------:R-:W-:Y:S01]  /*0180*/  IMAD R6, R4, R2.reuse, R7 ;  /* 0x0000000204067224 */ /* 0x080fe200078e0207 */
[----:B------:R-:W-:Y:S02]  /*0190*/  VIADDMNMX R3, R0, 0x1, R3, PT ;  /* 0x0000000100037846 */ /* 0x000fe40003800103 */
[----:B------:R-:W-:Y:S01]  /*01a0*/  VIMNMX.U32 R11, PT, PT, R16, R17, PT ;  /* 0x00000011100b7248 */ /* 0x000fe20003fe0000 */
[-C--:B------:R-:W-:Y:S01]  /*01b0*/  IMAD R0, R4, R2.reuse, R9 ;  /* 0x0000000204007224 */ /* 0x080fe200078e0209 */
[----:B0-----:R-:W-:Y:S01]  /*01c0*/  IADD3 R20, P1, PT, R6, UR8, RZ ;  /* 0x0000000806147c10 */ /* 0x001fe2000ff3e0ff */
[----:B------:R-:W-:-:S03]  /*01d0*/  IMAD R4, R4, R2, R3 ;  /* 0x0000000204047224 */ /* 0x000fc600078e0203 */
[----:B------:R-:W-:Y:S02]  /*01e0*/  IADD3 R18, P0, PT, R0, UR8, RZ ;  /* 0x0000000800127c10 */ /* 0x000fe4000ff1e0ff */
[----:B------:R-:W-:Y:S01]  /*01f0*/  LEA.HI.X.SX32 R21, R6, UR9, 0x1, P1 ;  /* 0x0000000906157c11 */ /* 0x000fe200088f0eff */
[CC--:B------:R-:W-:Y:S01]  /*0200*/  IMAD R6, R11.reuse, R2.reuse, R7 ;  /* 0x000000020b067224 */ /* 0x0c0fe200078e0207 */
[----:B------:R-:W-:Y:S02]  /*0210*/  IADD3 R12, P1, PT, R4, UR8, RZ ;  /* 0x00000008040c7c10 */ /* 0x000fe4000ff3e0ff */
[----:B------:R-:W-:Y:S01]  /*0220*/  LEA.HI.X.SX32 R19, R0, UR9, 0x1, P0 ;  /* 0x0000000900137c11 */ /* 0x000fe200080f0eff */
[----:B------:R-:W-:Y:S01]  /*0230*/  IMAD R22, R11, R2, R9 ;  /* 0x000000020b167224 */ /* 0x000fe200078e0209 */
[----:B------:R-:W-:Y:S01]  /*0240*/  IADD3 R14, P0, PT, R6, UR8, RZ ;  /* 0x00000008060e7c10 */ /* 0x000fe2000ff1e0ff */
[----:B-1----:R0:W2:Y:S01]  /*0250*/  LDG.E.U8 R0, desc[UR4][R20.64] ;  /* 0x0000000414007981 */ /* 0x0020a2000c1e1100 */
[----:B------:R-:W-:-:S03]  /*0260*/  LEA.HI.X.SX32 R13, R4, UR9, 0x1, P1 ;  /* 0x00000009040d7c11 */ /* 0x000fc600088f0eff */
[----:B------:R1:W2:Y:S01]  /*0270*/  LDG.E.U8 R4, desc[UR4][R18.64] ;  /* 0x0000000412047981 */ /* 0x0002a2000c1e1100 */
[----:B------:R-:W-:Y:S01]  /*0280*/  LEA.HI.X.SX32 R15, R6, UR9, 0x1, P0 ;  /* 0x00000009060f7c11 */ /* 0x000fe200080f0eff */
[-C--:B------:R-:W-:Y:S01]  /*0290*/  IMAD R23, R11, R2.reuse, R3 ;  /* 0x000000020b177224 */ /* 0x080fe200078e0203 */
[----:B------:R-:W-:Y:S01]  /*02a0*/  IADD3 R10, P0, PT, R22, UR8, RZ ;  /* 0x00000008160a7c10 */ /* 0x000fe2000ff1e0ff */
[----:B------:R-:W3:Y:S01]  /*02b0*/  LDG.E.U8 R6, desc[UR4][R12.64] ;  /* 0x000000040c067981 */ /* 0x000ee2000c1e1100 */
[----:B------:R-:W-:Y:S02]  /*02c0*/  VIADDMNMX.U32 R17, R16, 0x1, R17, PT ;  /* 0x0000000110117846 */ /* 0x000fe40003800011 */
[----:B------:R-:W-:Y:S01]  /*02d0*/  LEA.HI.X.SX32 R11, R22, UR9, 0x1, P0 ;  /* 0x00000009160b7c11 */ /* 0x000fe200080f0eff */
[----:B------:R-:W4:Y:S01]  /*02e0*/  LDG.E.U8 R8, desc[UR4][R14.64] ;  /* 0x000000040e087981 */ /* 0x000f22000c1e1100 */
[----:B0-----:R-:W-:Y:S01]  /*02f0*/  IADD3 R20, P0, PT, R23, UR8, RZ ;  /* 0x0000000817147c10 */ /* 0x001fe2000ff1e0ff */
[----:B------:R-:W-:-:S02]  /*0300*/  IMAD R7, R17, R2, R7 ;  /* 0x0000000211077224 */ /* 0x000fc400078e0207 */
[----:B------:R-:W5:Y:S01]  /*0310*/  LDG.E.U8 R10, desc[UR4][R10.64] ;  /* 0x000000040a0a7981 */ /* 0x000f62000c1e1100 */
[----:B------:R-:W-:Y:S01]  /*0320*/  LEA.HI.X.SX32 R21, R23, UR9, 0x1, P0 ;  /* 0x0000000917157c11 */ /* 0x000fe200080f0eff */
[----:B------:R-:W-:Y:S01]  /*0330*/  IMAD R9, R17, R2, R9 ;  /* 0x0000000211097224 */ /* 0x000fe200078e0209 */
[----:B------:R-:W-:-:S03]  /*0340*/  IADD3 R22, P0, PT, R7, UR8, RZ ;  /* 0x0000000807167c10 */ /* 0x000fc6000ff1e0ff */
[----:B------:R-:W5:Y:S01]  /*0350*/  LDG.E.U8 R12, desc[UR4][R20.64] ;  /* 0x00000004140c7981 */ /* 0x000f62000c1e1100 */
[----:B------:R-:W-:Y:S02]  /*0360*/  LEA.HI.X.SX32 R23, R7, UR9, 0x1, P0 ;  /* 0x0000000907177c11 */ /* 0x000fe400080f0eff */
[----:B-1----:R-:W-:-:S03]  /*0370*/  IADD3 R18, P0, PT, R9, UR8, RZ ;  /* 0x0000000809127c10 */ /* 0x002fc6000ff1e0ff */
[----:B------:R-:W5:Y:S01]  /*0380*/  LDG.E.U8 R14, desc[UR4][R22.64] ;  /* 0x00000004160e7981 */ /* 0x000f62000c1e1100 */
[----:B------:R-:W-:Y:S01]  /*0390*/  LEA.HI.X.SX32 R19, R9, UR9, 0x1, P0 ;  /* 0x0000000909137c11 */ /* 0x000fe200080f0eff */
[----:B------:R-:W-:-:S04]  /*03a0*/  IMAD R3, R17, R2, R3 ;  /* 0x0000000211037224 */ /* 0x000fc800078e0203 */
[----:B------:R-:W5:Y:S01]  /*03b0*/  LDG.E.U8 R18, desc[UR4][R18.64] ;  /* 0x0000000412127981 */ /* 0x000f62000c1e1100 */
[----:B------:R-:W-:-:S04]  /*03c0*/  IADD3 R24, P0, PT, R3, UR8, RZ ;  /* 0x0000000803187c10 */ /* 0x000fc8000ff1e0ff */
[----:B------:R-:W-:-:S05]  /*03d0*/  LEA.HI.X.SX32 R25, R3, UR9, 0x1, P0 ;  /* 0x0000000903197c11 */ /* 0x000fca00080f0eff */
[----:B------:R-:W5:Y:S01]  /*03e0*/  LDG.E.U8 R24, desc[UR4][R24.64] ;  /* 0x0000000418187981 */ /* 0x000f62000c1e1100 */
[----:B------:R-:W-:-:S05]  /*03f0*/  IMAD R5, R16, R2, R5 ;  /* 0x0000000210057224 */ /* 0x000fca00078e0205 */
[----:B------:R-:W-:Y:S02]  /*0400*/  IADD3 R2, P0, PT, R5, UR10, RZ ;  /* 0x0000000a05027c10 */ /* 0x000fe4000ff1e0ff */
[CC--:B--2---:R-:W-:Y:S02]  /*0410*/  VIMNMX.U16x2 R3, PT, PT, R4.reuse, R0.reuse, PT ;  /* 0x0000000004037248 */ /* 0x0c4fe40003fe0200 */
[----:B------:R-:W-:Y:S02]  /*0420*/  VIMNMX.U16x2 R0, PT, PT, R4, R0, !PT ;  /* 0x0000000004007248 */ /* 0x000fe40007fe0200 */
[CC--:B---3--:R-:W-:Y:S02]  /*0430*/  VIMNMX.U16x2 R4, PT, PT, R6.reuse, R3.reuse, !PT ;  /* 0x0000000306047248 */ /* 0x0c8fe40007fe0200 */
[----:B------:R-:W-:Y:S02]  /*0440*/  VIMNMX.U16x2 R3, PT, PT, R6, R3, PT ;  /* 0x0000000306037248 */ /* 0x000fe40003fe0200 */
[----:B------:R-:W-:-:S02]  /*0450*/  VIMNMX.U16x2 R7, PT, PT, R4, R0, PT ;  /* 0x0000000004077248 */ /* 0x000fc40003fe0200 */
[CC--:B----4-:R-:W-:Y:S02]  /*0460*/  VIMNMX.U16x2 R6, PT, PT, R8.reuse, R3.reuse, !PT ;  /* 0x0000000308067248 */ /* 0x0d0fe40007fe0200 */
[----:B------:R-:W-:Y:S02]  /*0470*/  VIMNMX.U16x2 R3, PT, PT, R8, R3, PT ;  /* 0x0000000308037248 */ /* 0x000fe40003fe0200 */
[----:B------:R-:W-:Y:S02]  /*0480*/  VIMNMX.U16x2 R4, PT, PT, R4, R0, !PT ;  /* 0x0000000004047248 */ /* 0x000fe40007fe0200 */
[CC--:B------:R-:W-:Y:S02]  /*0490*/  VIMNMX.U16x2 R8, PT, PT, R6.reuse, R7.reuse, !PT ;  /* 0x0000000706087248 */ /* 0x0c0fe40007fe0200 */
[----:B------:R-:W-:Y:S02]  /*04a0*/  VIMNMX.U16x2 R7, PT, PT, R6, R7, PT ;  /* 0x0000000706077248 */ /* 0x000fe40003fe0200 */
[----:B-----5:R-:W-:-:S02]  /*04b0*/  VIMNMX.U16x2 R0, PT, PT, R10, R3, !PT ;  /* 0x000000030a007248 */ /* 0x020fc40007fe0200 */
[----:B------:R-:W-:Y:S02]  /*04c0*/  VIMNMX.U16x2 R6, PT, PT, R10, R3, PT ;  /* 0x000000030a067248 */ /* 0x000fe40003fe0200 */
[-C--:B------:R-:W-:Y:S02]  /*04d0*/  VIMNMX.U16x2 R11, PT, PT, R8, R4.reuse, PT ;  /* 0x00000004080b7248 */ /* 0x080fe40003fe0200 */
[-C--:B------:R-:W-:Y:S02]  /*04e0*/  VIMNMX.U16x2 R9, PT, PT, R0, R7.reuse, !PT ;  /* 0x0000000700097248 */ /* 0x080fe40007fe0200 */
[----:B------:R-:W-:Y:S02]  /*04f0*/  VIMNMX.U16x2 R8, PT, PT, R8, R4, !PT ;  /* 0x0000000408087248 */ /* 0x000fe40007fe0200 */
[----:B------:R-:W-:Y:S02]  /*0500*/  VIMNMX.U16x2 R4, PT, PT, R0, R7, PT ;  /* 0x0000000700047248 */ /* 0x000fe40003fe0200 */
[----:B------:R-:W-:-:S02]  /*0510*/  VIMNMX.U16x2 R3, PT, PT, R12, R6, !PT ;  /* 0x000000060c037248 */ /* 0x000fc40007fe0200 */
[CC--:B------:R-:W-:Y:S02]  /*0520*/  VIMNMX.U16x2 R10, PT, PT, R9.reuse, R11.reuse, !PT ;  /* 0x0000000b090a7248 */ /* 0x0c0fe40007fe0200 */
[----:B------:R-:W-:Y:S02]  /*0530*/  VIMNMX.U16x2 R7, PT, PT, R12, R6, PT ;  /* 0x000000060c077248 */ /* 0x000fe40003fe0200 */
[----:B------:R-:W-:Y:S02]  /*0540*/  VIMNMX.U16x2 R11, PT, PT, R9, R11, PT ;  /* 0x0000000b090b7248 */ /* 0x000fe40003fe0200 */
[CC--:B------:R-:W-:Y:S02]  /*0550*/  VIMNMX.U16x2 R6, PT, PT, R3.reuse, R4.reuse, !PT ;  /* 0x0000000403067248 */ /* 0x0c0fe40007fe0200 */
[----:B------:R-:W-:Y:S02]  /*0560*/  VIMNMX.U16x2 R4, PT, PT, R3, R4, PT ;  /* 0x0000000403047248 */ /* 0x000fe40003fe0200 */
[----:B------:R-:W-:-:S02]  /*0570*/  VIMNMX.U16x2 R0, PT, PT, R10, R8, !PT ;  /* 0x000000080a007248 */ /* 0x000fc40007fe0200 */
[----:B------:R-:W-:Y:S02]  /*0580*/  VIMNMX.U16x2 R3, PT, PT, R14, R7, !PT ;  /* 0x000000070e037248 */ /* 0x000fe40007fe0200 */
[----:B------:R-:W-:Y:S02]  /*0590*/  VIMNMX.U16x2 R10, PT, PT, R10, R8, PT ;  /* 0x000000080a0a7248 */ /* 0x000fe40003fe0200 */
[----:B------:R-:W-:Y:S02]  /*05a0*/  VIMNMX.U16x2 R8, PT, PT, R6, R11, !PT ;  /* 0x0000000b06087248 */ /* 0x000fe40007fe0200 */
[----:B------:R-:W-:Y:S02]  /*05b0*/  VIMNMX.U16x2 R9, PT, PT, R14, R7, PT ;  /* 0x000000070e097248 */ /* 0x000fe40003fe0200 */
[----:B------:R-:W-:Y:S02]  /*05c0*/  VIMNMX.U16x2 R11, PT, PT, R6, R11, PT ;  /* 0x0000000b060b7248 */ /* 0x000fe40003fe0200 */
[----:B------:R-:W-:-:S02]  /*05d0*/  VIMNMX.U16x2 R6, PT, PT, R3, R4, !PT ;  /* 0x0000000403067248 */ /* 0x000fc40007fe0200 */
[----:B------:R-:W-:Y:S02]  /*05e0*/  VIMNMX.U16x2 R4, PT, PT, R3, R4, PT ;  /* 0x0000000403047248 */ /* 0x000fe40003fe0200 */
[----:B------:R-:W-:Y:S02]  /*05f0*/  VIMNMX.U16x2 R3, PT, PT, R18, R9, !PT ;  /* 0x0000000912037248 */ /* 0x000fe40007fe0200 */
[CC--:B------:R-:W-:Y:S02]  /*0600*/  VIMNMX.U16x2 R7, PT, PT, R6.reuse, R11.reuse, !PT ;  /* 0x0000000b06077248 */ /* 0x0c0fe40007fe0200 */
[----:B------:R-:W-:Y:S02]  /*0610*/  VIMNMX.U16x2 R11, PT, PT, R6, R11, PT ;  /* 0x0000000b060b7248 */ /* 0x000fe40003fe0200 */
[----:B------:R-:W-:Y:S02]  /*0620*/  VIMNMX.U16x2 R13, PT, PT, R8, R10, PT ;  /* 0x0000000a080d7248 */ /* 0x000fe40003fe0200 */
[----:B------:R-:W-:-:S02]  /*0630*/  VIMNMX.U16x2 R6, PT, PT, R3, R4, !PT ;  /* 0x0000000403067248 */ /* 0x000fc40007fe0200 */
[----:B------:R-:W-:Y:S02]  /*0640*/  VIMNMX.U16x2 R10, PT, PT, R8, R10, !PT ;  /* 0x0000000a080a7248 */ /* 0x000fe40007fe0200 */
[----:B------:R-:W-:Y:S02]  /*0650*/  VIMNMX.U16x2 R14, PT, PT, R7, R13, PT ;  /* 0x0000000d070e7248 */ /* 0x000fe40003fe0200 */
[----:B------:R-:W-:Y:S02]  /*0660*/  VIMNMX.U16x2 R12, PT, PT, R18, R9, PT ;  /* 0x00000009120c7248 */ /* 0x000fe40003fe0200 */
[----:B------:R-:W-:Y:S02]  /*0670*/  VIMNMX.U16x2 R8, PT, PT, R6, R11, !PT ;  /* 0x0000000b06087248 */ /* 0x000fe40007fe0200 */
[----:B------:R-:W-:Y:S02]  /*0680*/  VIMNMX.U16x2 R3, PT, PT, R3, R4, PT ;  /* 0x0000000403037248 */ /* 0x000fe40003fe0200 */
[----:B------:R-:W-:-:S02]  /*0690*/  VIMNMX.U16x2 R7, PT, PT, R7, R13, !PT ;  /* 0x0000000d07077248 */ /* 0x000fc40007fe0200 */
[----:B------:R-:W-:Y:S02]  /*06a0*/  VIMNMX.U16x2 R6, PT, PT, R6, R11, PT ;  /* 0x0000000b06067248 */ /* 0x000fe40003fe0200 */
[----:B------:R-:W-:Y:S02]  /*06b0*/  VIMNMX.U16x2 R4, PT, PT, R8, R14, PT ;  /* 0x0000000e08047248 */ /* 0x000fe40003fe0200 */
[----:B------:R-:W-:Y:S02]  /*06c0*/  VIMNMX3.U16x2 R3, R24, R12, R3, !PT ;  /* 0x0000000c1803720f */ /* 0x000fe40007800203 */
[----:B------:R-:W-:Y:S02]  /*06d0*/  VIMNMX3.U16x2 R0, R10, R0, R7, PT ;  /* 0x000000000a00720f */ /* 0x000fe40003800207 */
[----:B------:R-:W-:Y:S02]  /*06e0*/  VIMNMX.U16x2 R8, PT, PT, R8, R14, !PT ;  /* 0x0000000e08087248 */ /* 0x000fe40007fe0200 */
[----:B------:R-:W-:-:S02]  /*06f0*/  VIMNMX3.U16x2 R4, R3, R6, R4, !PT ;  /* 0x000000060304720f */ /* 0x000fc40007800204 */
[----:B------:R-:W-:Y:S02]  /*0700*/  LEA.HI.X.SX32 R3, R5, UR11, 0x1, P0 ;  /* 0x0000000b05037c11 */ /* 0x000fe400080f0eff */
[----:B------:R-:W-:-:S05]  /*0710*/  VIMNMX3.U16x2 R0, R8, R0, R4, PT ;  /* 0x000000000800720f */ /* 0x000fca0003800204 */
[----:B------:R-:W-:Y:S01]  /*0720*/  STG.E.U8 desc[UR4][R2.64], R0 ;  /* 0x0000000002007986 */ /* 0x000fe2000c101104 */
[----:B------:R-:W-:Y:S05]  /*0730*/  EXIT ;  /* 0x000000000000794d */ /* 0x000fea0003800000 */
.L_x_0:
[----:B------:R-:W-:-:S00]  /*0740*/  BRA `(.L_x_0) ;  /* 0xfffffffc00fc7947 */ /* 0x000fc0000383ffff */
[----:B------:R-:W-:-:S00]  /*0750*/  NOP ;  /* 0x0000000000007918 */ /* 0x000fc00000000000 */
        /* <DEDUP_REMOVED lines=10> */
.L_x_1:


//--------------------- .nv.shared.reserved.0     --------------------------
	.section	.nv.shared.reserved.0,"aw",@nobits
	.weak		__nv_reservedSMEM_offset_0_alias
	.size		__nv_reservedSMEM_offset_0_alias, 0, 64
	.other		__nv_reservedSMEM_offset_0_alias,@"STO_CUDA_RESERVED_SHARED STV_DEFAULT"
__nv_reservedSMEM_offset_0_alias:
	.zero		0
	.zero		64


//--------------------- .nv.constant0._Z11median_blurPhS_ii --------------------------
	.section	.nv.constant0._Z11median_blurPhS_ii,"a",@progbits
	.sectionflags	@""
	.align	4
.nv.constant0._Z11median_blurPhS_ii:
	.zero		920


//--------------------- SYMBOLS --------------------------

	.type		.nv.reservedSmem.offset0,@object
	.size		.nv.reservedSmem.offset0,0x4
